	.headerflags	@"EF_CUDA_TEXMODE_UNIFIED EF_CUDA_64BIT_ADDRESS EF_CUDA_ACCELERATORS EF_CUDA_SM90 EF_CUDA_VIRTUAL_SM(EF_CUDA_SM90)"
	.elftype	@"ET_EXEC"


//--------------------- .nv.info                  --------------------------
	.section	.nv.info,"",@"SHT_CUDA_INFO"
	.align	4


	//----- nvinfo : EIATTR_REGCOUNT
	.align		4
        /*0000*/ 	.byte	0x04, 0x2f
        /*0002*/ 	.short	(.L_1 - .L_0)
	.align		4
.L_0:
        /*0004*/ 	.word	index@(triton_poi_fused_convolution_hardtanh_hardtanh_backward_16)
        /*0008*/ 	.word	0x0000000e


	//----- nvinfo : EIATTR_MIN_STACK_SIZE
	.align		4
.L_1:
        /*000c*/ 	.byte	0x04, 0x12
        /*000e*/ 	.short	(.L_3 - .L_2)
	.align		4
.L_2:
        /*0010*/ 	.word	index@(triton_poi_fused_convolution_hardtanh_hardtanh_backward_16)
        /*0014*/ 	.word	0x00000000


	//----- nvinfo : EIATTR_FRAME_SIZE
	.align		4
.L_3:
        /*0018*/ 	.byte	0x04, 0x11
        /*001a*/ 	.short	(.L_5 - .L_4)
	.align		4
.L_4:
        /*001c*/ 	.word	index@(triton_poi_fused_convolution_hardtanh_hardtanh_backward_16)
        /*0020*/ 	.word	0x00000000


	//----- nvinfo : EIATTR_MIN_STACK_SIZE
	.align		4
.L_5:
        /*0024*/ 	.byte	0x04, 0x12
        /*0026*/ 	.short	(.L_7 - .L_6)
	.align		4
.L_6:
        /*0028*/ 	.word	index@(triton_poi_fused_convolution_hardtanh_hardtanh_backward_16)
        /*002c*/ 	.word	0x00000000
.L_7:


//--------------------- .nv.info.triton_poi_fused_convolution_hardtanh_hardtanh_backward_16 --------------------------
	.section	.nv.info.triton_poi_fused_convolution_hardtanh_hardtanh_backward_16,"",@"SHT_CUDA_INFO"
	.sectionflags	@""
	.align	4


	//----- nvinfo : EIATTR_CUDA_API_VERSION
	.align		4
        /*0000*/ 	.byte	0x04, 0x37
        /*0002*/ 	.short	(.L_9 - .L_8)
.L_8:
        /*0004*/ 	.word	0x0000007c


	//----- nvinfo : EIATTR_KPARAM_INFO
	.align		4
.L_9:
        /*0008*/ 	.byte	0x04, 0x17
        /*000a*/ 	.short	(.L_11 - .L_10)
.L_10:
        /*000c*/ 	.word	0x00000000
        /*0010*/ 	.short	0x0004
        /*0012*/ 	.short	0x0020
        /*0014*/ 	.byte	0x00, 0xf0, 0x11, 0x00


	//----- nvinfo : EIATTR_KPARAM_INFO
	.align		4
.L_11:
        /*0018*/ 	.byte	0x04, 0x17
        /*001a*/ 	.short	(.L_13 - .L_12)
.L_12:
        /*001c*/ 	.word	0x00000000
        /*0020*/ 	.short	0x0003
        /*0022*/ 	.short	0x0018
        /*0024*/ 	.byte	0x00, 0xf4, 0x21, 0x00


	//----- nvinfo : EIATTR_KPARAM_INFO
	.align		4
.L_13:
        /*0028*/ 	.byte	0x04, 0x17
        /*002a*/ 	.short	(.L_15 - .L_14)
.L_14:
        /*002c*/ 	.word	0x00000000
        /*0030*/ 	.short	0x0002
        /*0032*/ 	.short	0x0010
        /*0034*/ 	.byte	0x00, 0xf4, 0x21, 0x00


	//----- nvinfo : EIATTR_KPARAM_INFO
	.align		4
.L_15:
        /*0038*/ 	.byte	0x04, 0x17
        /*003a*/ 	.short	(.L_17 - .L_16)
.L_16:
        /*003c*/ 	.word	0x00000000
        /*0040*/ 	.short	0x0001
        /*0042*/ 	.short	0x0008
        /*0044*/ 	.byte	0x00, 0xf4, 0x21, 0x00


	//----- nvinfo : EIATTR_KPARAM_INFO
	.align		4
.L_17:
        /*0048*/ 	.byte	0x04, 0x17
        /*004a*/ 	.short	(.L_19 - .L_18)
.L_18:
        /*004c*/ 	.word	0x00000000
        /*0050*/ 	.short	0x0000
        /*0052*/ 	.short	0x0000
        /*0054*/ 	.byte	0x00, 0xf4, 0x21, 0x00


	//----- nvinfo : EIATTR_SPARSE_MMA_MASK
	.align		4
.L_19:
        /*0058*/ 	.byte	0x03, 0x50
        /*005a*/ 	.short	0x0000


	//----- nvinfo : EIATTR_MAXREG_COUNT
	.align		4
        /*005c*/ 	.byte	0x03, 0x1b
        /*005e*/ 	.short	0x00ff


	//----- nvinfo : EIATTR_EXIT_INSTR_OFFSETS
	.align		4
        /*0060*/ 	.byte	0x04, 0x1c
        /*0062*/ 	.short	(.L_21 - .L_20)


	//   ....[0]....
.L_20:
        /*0064*/ 	.word	0x000002c0


	//----- nvinfo : EIATTR_REQNTID
	.align		4
.L_21:
        /*0068*/ 	.byte	0x04, 0x10
        /*006a*/ 	.short	(.L_23 - .L_22)
.L_22:
        /*006c*/ 	.word	0x00000080
        /*0070*/ 	.word	0x00000001
        /*0074*/ 	.word	0x00000001


	//----- nvinfo : EIATTR_CBANK_PARAM_SIZE
	.align		4
.L_23:
        /*0078*/ 	.byte	0x03, 0x19
        /*007a*/ 	.short	0x0024


	//----- nvinfo : EIATTR_PARAM_CBANK
	.align		4
        /*007c*/ 	.byte	0x04, 0x0a
        /*007e*/ 	.short	(.L_25 - .L_24)
	.align		4
.L_24:
        /*0080*/ 	.word	index@(.nv.constant0.triton_poi_fused_convolution_hardtanh_hardtanh_backward_16)
        /*0084*/ 	.short	0x0210
        /*0086*/ 	.short	0x0024


	//----- nvinfo : EIATTR_SW_WAR
	.align		4
.L_25:
        /*0088*/ 	.byte	0x04, 0x36
        /*008a*/ 	.short	(.L_27 - .L_26)
.L_26:
        /*008c*/ 	.word	0x00000008
.L_27:


//--------------------- .nv.callgraph             --------------------------
	.section	.nv.callgraph,"",@"SHT_CUDA_CALLGRAPH"
	.align	4
	.sectionentsize	8
	.align		4
        /*0000*/ 	.word	0x00000000
	.align		4
        /*0004*/ 	.word	0xffffffff
	.align		4
        /*0008*/ 	.word	0x00000000
	.align		4
        /*000c*/ 	.word	0xfffffffe
	.align		4
        /*0010*/ 	.word	0x00000000
	.align		4
        /*0014*/ 	.word	0xfffffffd
	.align		4
        /*0018*/ 	.word	0x00000000
	.align		4
        /*001c*/ 	.word	0xfffffffc


//--------------------- .text.triton_poi_fused_convolution_hardtanh_hardtanh_backward_16 --------------------------
	.section	.text.triton_poi_fused_convolution_hardtanh_hardtanh_backward_16,"ax",@progbits
	.align	128
        .global         triton_poi_fused_convolution_hardtanh_hardtanh_backward_16
        .type           triton_poi_fused_convolution_hardtanh_hardtanh_backward_16,@function
        .size           triton_poi_fused_convolution_hardtanh_hardtanh_backward_16,(.L_x_1 - triton_poi_fused_convolution_hardtanh_hardtanh_backward_16)
        .other          triton_poi_fused_convolution_hardtanh_hardtanh_backward_16,@"STO_CUDA_ENTRY STV_DEFAULT"
triton_poi_fused_convolution_hardtanh_hardtanh_backward_16:
.text.triton_poi_fused_convolution_hardtanh_hardtanh_backward_16:
[----:B------:R-:W-:Y:S01]  /*0000*/  LDC R1, c[0x0][0x28] ;  /* 0x00000a00ff017b82 */ /* 0x000fe20000000800 */
[----:B------:R-:W1:Y:S07]  /*0010*/  S2R R0, SR_TID.X ;  /* 0x0000000000007919 */ /* 0x000e6e0000002100 */
[----:B------:R-:W2:Y:S01]  /*0020*/  LDC.64 R4, c[0x0][0x218] ;  /* 0x00008600ff047b82 */ /* 0x000ea20000000a00 */
[----:B------:R-:W-:Y:S01]  /*0030*/  ULDC.64 UR4, c[0x0][0x208] ;  /* 0x0000820000047ab9 */ /* 0x000fe20000000a00 */
[----:B------:R-:W-:Y:S01]  /*0040*/  ULDC.64 UR6, c[0x0][0x228] ;  /* 0x00008a0000067ab9 */ /* 0x000fe20000000a00 */
[----:B------:R-:W3:Y:S01]  /*0050*/  S2R R3, SR_CTAID.X ;  /* 0x0000000000037919 */ /* 0x000ee20000002500 */
[----:B-1----:R-:W-:-:S05]  /*0060*/  IMAD.SHL.U32 R0, R0, 0x2, RZ ;  /* 0x0000000200007824 */ /* 0x002fca00078e00ff */
[----:B------:R-:W-:-:S05]  /*0070*/  LOP3.LUT R0, R0, 0xfe, RZ, 0xc0, !PT ;  /* 0x000000fe00007812 */ /* 0x000fca00078ec0ff */
[----:B---3--:R-:W-:Y:S02]  /*0080*/  IMAD R0, R3, 0x100, R0 ;  /* 0x0000010003007824 */ /* 0x008fe400078e0200 */
[----:B------:R-:W1:Y:S02]  /*0090*/  LDC.64 R2, c[0x0][0x210] ;  /* 0x00008400ff027b82 */ /* 0x000e640000000a00 */
[----:B------:R-:W-:-:S05]  /*00a0*/  IMAD.HI R6, R0, 0x38e38e39, RZ ;  /* 0x38e38e3900067827 */ /* 0x000fca00078e02ff */
[----:B------:R-:W-:-:S04]  /*00b0*/  SHF.R.U32.HI R7, RZ, 0x1f, R6 ;  /* 0x0000001fff077819 */ /* 0x000fc80000011606 */
[----:B------:R-:W-:-:S04]  /*00c0*/  LEA.HI.SX32 R7, R6, R7, 0x1d ;  /* 0x0000000706077211 */ /* 0x000fc800078feaff */
[----:B------:R-:W-:-:S04]  /*00d0*/  SHF.R.S32.HI R6, RZ, 0x1f, R7 ;  /* 0x0000001fff067819 */ /* 0x000fc80000011407 */
[----:B------:R-:W-:-:S04]  /*00e0*/  LEA.HI R6, R6, R7, RZ, 0x8 ;  /* 0x0000000706067211 */ /* 0x000fc800078f40ff */
[----:B------:R-:W-:Y:S01]  /*00f0*/  LOP3.LUT R6, R6, 0xffffff00, RZ, 0xc0, !PT ;  /* 0xffffff0006067812 */ /* 0x000fe200078ec0ff */
[----:B-1----:R-:W-:-:S04]  /*0100*/  IMAD.WIDE R2, R0, 0x4, R2 ;  /* 0x0000000400027825 */ /* 0x002fc800078e0202 */
[----:B------:R-:W-:Y:S02]  /*0110*/  IMAD.IADD R7, R7, 0x1, -R6 ;  /* 0x0000000107077824 */ /* 0x000fe400078e0a06 */
[----:B------:R-:W3:Y:S02]  /*0120*/  LDG.E.64 R2, desc[UR4][R2.64] ;  /* 0x0000000402027981 */ /* 0x000ee4000c1e1b00 */
[----:B--2---:R-:W-:Y:S02]  /*0130*/  IMAD.WIDE R4, R7, 0x4, R4 ;  /* 0x0000000407047825 */ /* 0x004fe400078e0204 */
[----:B------:R-:W1:Y:S04]  /*0140*/  LDC.64 R6, c[0x0][0x220] ;  /* 0x00008800ff067b82 */ /* 0x000e680000000a00 */
[----:B------:R-:W3:Y:S02]  /*0150*/  LDG.E.EL R4, desc[UR4][R4.64] ;  /* 0x0000000404047981 */ /* 0x000ee4000c2e1900 */
[--C-:B---3--:R-:W-:Y:S01]  /*0160*/  FADD R8, R2, R4.reuse ;  /* 0x0000000402087221 */ /* 0x108fe20000000000 */
[----:B------:R-:W-:-:S04]  /*0170*/  FADD R9, R3, R4 ;  /* 0x0000000403097221 */ /* 0x000fc80000000000 */
[C---:B------:R-:W-:Y:S02]  /*0180*/  FSETP.GTU.AND P0, PT, R8.reuse, RZ, PT ;  /* 0x000000ff0800720b */ /* 0x040fe40003f0c000 */
[C---:B------:R-:W-:Y:S02]  /*0190*/  FSETP.GTU.AND P1, PT, R9.reuse, RZ, PT ;  /* 0x000000ff0900720b */ /* 0x040fe40003f2c000 */
[----:B------:R-:W-:Y:S02]  /*01a0*/  FSEL R10, R8, RZ, P0 ;  /* 0x000000ff080a7208 */ /* 0x000fe40000000000 */
[----:B------:R-:W-:Y:S02]  /*01b0*/  FSEL R11, R9, RZ, P1 ;  /* 0x000000ff090b7208 */ /* 0x000fe40000800000 */
[----:B------:R-:W-:Y:S02]  /*01c0*/  FSETP.GEU.AND P3, PT, R10, 6, PT ;  /* 0x40c000000a00780b */ /* 0x000fe40003f6e000 */
[----:B------:R-:W-:-:S02]  /*01d0*/  FSETP.GEU.AND P2, PT, R11, 6, PT ;  /* 0x40c000000b00780b */ /* 0x000fc40003f4e000 */
[----:B------:R-:W-:Y:S02]  /*01e0*/  FSETP.GE.OR P0, PT, R8, 6, !P0 ;  /* 0x40c000000800780b */ /* 0x000fe40004706400 */
[----:B------:R-:W-:Y:S01]  /*01f0*/  FSETP.GE.OR P1, PT, R9, 6, !P1 ;  /* 0x40c000000900780b */ /* 0x000fe20004f26400 */
[----:B-1----:R-:W-:Y:S01]  /*0200*/  IMAD.WIDE R2, R0, 0x4, R6 ;  /* 0x0000000400027825 */ /* 0x002fe200078e0206 */
[----:B------:R-:W-:Y:S02]  /*0210*/  FSETP.NAN.AND P4, PT, R10, R10, PT ;  /* 0x0000000a0a00720b */ /* 0x000fe40003f88000 */
[----:B------:R-:W-:Y:S02]  /*0220*/  FSETP.NAN.AND P5, PT, R11, R11, PT ;  /* 0x0000000b0b00720b */ /* 0x000fe40003fa8000 */
[----:B------:R-:W-:Y:S02]  /*0230*/  SEL R6, RZ, 0x1, !P0 ;  /* 0x00000001ff067807 */ /* 0x000fe40004000000 */
[----:B------:R-:W-:-:S02]  /*0240*/  SEL R7, RZ, 0x100, !P1 ;  /* 0x00000100ff077807 */ /* 0x000fc40004800000 */
[----:B------:R-:W-:Y:S02]  /*0250*/  IADD3 R4, P6, R0, UR6, RZ ;  /* 0x0000000600047c10 */ /* 0x000fe4000ffde0ff */
[----:B------:R-:W-:Y:S01]  /*0260*/  @P3 SEL R10, R10, 0x40c00000, P4 ;  /* 0x40c000000a0a3807 */ /* 0x000fe20002000000 */
[----:B------:R-:W-:Y:S01]  /*0270*/  IMAD.IADD R7, R6, 0x1, R7 ;  /* 0x0000000106077824 */ /* 0x000fe200078e0207 */
[----:B------:R-:W-:Y:S02]  /*0280*/  @P2 SEL R11, R11, 0x40c00000, P5 ;  /* 0x40c000000b0b2807 */ /* 0x000fe40002800000 */
[----:B------:R-:W-:-:S03]  /*0290*/  LEA.HI.X.SX32 R5, R0, UR7, 0x1, P6 ;  /* 0x0000000700057c11 */ /* 0x000fc6000b0f0eff */
[----:B------:R-:W-:Y:S04]  /*02a0*/  STG.E.64 desc[UR4][R2.64], R10 ;  /* 0x0000000a02007986 */ /* 0x000fe8000c101b04 */
[----:B------:R-:W-:Y:S01]  /*02b0*/  STG.E.U16 desc[UR4][R4.64], R7 ;  /* 0x0000000704007986 */ /* 0x000fe2000c101504 */
[----:B------:R-:W-:Y:S05]  /*02c0*/  EXIT ;  /* 0x000000000000794d */ /* 0x000fea0003800000 */
.L_x_0:
[----:B------:R-:W-:-:S00]  /*02d0*/  BRA `(.L_x_0) ;  /* 0xfffffffc00fc7947 */ /* 0x000fc0000383ffff */
[----:B------:R-:W-:-:S00]  /*02e0*/  NOP ;  /* 0x0000000000007918 */ /* 0x000fc00000000000 */
        /* <DEDUP_REMOVED lines=9> */
.L_x_1:


//--------------------- .nv.constant0.triton_poi_fused_convolution_hardtanh_hardtanh_backward_16 --------------------------
	.section	.nv.constant0.triton_poi_fused_convolution_hardtanh_hardtanh_backward_16,"a",@progbits
	.sectionflags	@""
	.align	4
.nv.constant0.triton_poi_fused_convolution_hardtanh_hardtanh_backward_16:
	.zero		564
